//
// Generated by NVIDIA NVVM Compiler
//
// Compiler Build ID: CL-36424714
// Cuda compilation tools, release 13.0, V13.0.88
// Based on NVVM 20.0.0
//

.version 9.0
.target sm_100
.address_size 64

	// .globl	_Z6warmupv
.extern .func  (.param .b32 func_retval0) vprintf
(
	.param .b64 vprintf_param_0,
	.param .b64 vprintf_param_1
)
;
.global .align 1 .b8 $str[18] = {119, 97, 114, 109, 117, 112, 32, 99, 111, 109, 112, 108, 101, 116, 101, 46, 10};
.extern .shared .align 16 .b8 shared[];

.visible .entry _Z6warmupv()
{
	.reg .pred 	%p<2>;
	.reg .b32 	%r<8>;
	.reg .b64 	%rd<3>;

	mov.u32 	%r1, %ctaid.x;
	mov.u32 	%r2, %ntid.x;
	mul.lo.s32 	%r3, %r1, %r2;
	mov.u32 	%r4, %tid.x;
	neg.s32 	%r5, %r4;
	setp.ne.s32 	%p1, %r3, %r5;
	@%p1 bra 	$L__BB0_2;
	mov.u64 	%rd1, $str;
	cvta.global.u64 	%rd2, %rd1;
	{ // callseq 0, 0
	.param .b64 param0;
	st.param.b64 	[param0], %rd2;
	.param .b64 param1;
	st.param.b64 	[param1], 0;
	.param .b32 retval0;
	call.uni (retval0), 
	vprintf, 
	(
	param0, 
	param1
	);
	ld.param.b32 	%r6, [retval0];
	} // callseq 0
$L__BB0_2:
	ret;

}
	// .globl	_Z20segmented_scan_blockPKiS0_Pii
.visible .entry _Z20segmented_scan_blockPKiS0_Pii(
	.param .u64 .ptr .align 1 _Z20segmented_scan_blockPKiS0_Pii_param_0,
	.param .u64 .ptr .align 1 _Z20segmented_scan_blockPKiS0_Pii_param_1,
	.param .u64 .ptr .align 1 _Z20segmented_scan_blockPKiS0_Pii_param_2,
	.param .u32 _Z20segmented_scan_blockPKiS0_Pii_param_3
)
{
	.reg .pred 	%p<7>;
	.reg .b32 	%r<37>;
	.reg .b64 	%rd<12>;

	ld.param.u64 	%rd1, [_Z20segmented_scan_blockPKiS0_Pii_param_0];
	ld.param.u64 	%rd2, [_Z20segmented_scan_blockPKiS0_Pii_param_1];
	ld.param.u64 	%rd3, [_Z20segmented_scan_blockPKiS0_Pii_param_2];
	ld.param.u32 	%r17, [_Z20segmented_scan_blockPKiS0_Pii_param_3];
	mov.u32 	%r1, %tid.x;
	mov.u32 	%r19, %ctaid.x;
	mov.u32 	%r2, %ntid.x;
	mad.lo.s32 	%r3, %r19, %r2, %r1;
	setp.ge.s32 	%p1, %r3, %r17;
	mov.b32 	%r32, 0;
	mov.u32 	%r33, %r32;
	@%p1 bra 	$L__BB1_2;
	cvta.to.global.u64 	%rd4, %rd2;
	cvta.to.global.u64 	%rd5, %rd1;
	mul.wide.s32 	%rd6, %r3, 4;
	add.s64 	%rd7, %rd5, %rd6;
	ld.global.nc.u32 	%r32, [%rd7];
	add.s64 	%rd8, %rd4, %rd6;
	ld.global.nc.u32 	%r33, [%rd8];
$L__BB1_2:
	shl.b32 	%r20, %r1, 2;
	mov.u32 	%r21, shared;
	add.s32 	%r8, %r21, %r20;
	st.shared.u32 	[%r8], %r32;
	shl.b32 	%r9, %r2, 2;
	add.s32 	%r10, %r8, %r9;
	st.shared.u32 	[%r10], %r33;
	bar.sync 	0;
	setp.lt.u32 	%p2, %r2, 2;
	@%p2 bra 	$L__BB1_7;
	mov.b32 	%r34, 1;
$L__BB1_4:
	setp.lt.u32 	%p3, %r1, %r34;
	mov.u32 	%r35, %r32;
	mov.u32 	%r36, %r33;
	@%p3 bra 	$L__BB1_6;
	sub.s32 	%r23, %r1, %r34;
	shl.b32 	%r24, %r23, 2;
	add.s32 	%r26, %r21, %r24;
	ld.shared.u32 	%r27, [%r26];
	add.s32 	%r28, %r26, %r9;
	ld.shared.u32 	%r29, [%r28];
	setp.eq.s32 	%p4, %r29, 0;
	selp.b32 	%r30, %r27, 0, %p4;
	add.s32 	%r35, %r30, %r32;
	selp.b32 	%r36, %r33, 1, %p4;
$L__BB1_6:
	bar.sync 	0;
	st.shared.u32 	[%r8], %r35;
	st.shared.u32 	[%r10], %r36;
	bar.sync 	0;
	shl.b32 	%r34, %r34, 1;
	setp.lt.u32 	%p5, %r34, %r2;
	@%p5 bra 	$L__BB1_4;
$L__BB1_7:
	setp.ge.s32 	%p6, %r3, %r17;
	@%p6 bra 	$L__BB1_9;
	ld.shared.u32 	%r31, [%r8];
	cvta.to.global.u64 	%rd9, %rd3;
	mul.wide.s32 	%rd10, %r3, 4;
	add.s64 	%rd11, %rd9, %rd10;
	st.global.u32 	[%rd11], %r31;
$L__BB1_9:
	ret;

}


// ===== COMPILED SASS (sm_100) =====

	.target	sm_100

	.elftype	@"ET_EXEC"


//--------------------- .note.nv.tkinfo           --------------------------
	.section	.note.nv.tkinfo,"",@"SHT_NOTE"
	.sectionflags	@"SHF_NOTE_NV_TKINFO"
	.tkinfo
        /*0018*/ 	.word	0x00000002
        /*0030*/ 	.string	""
        /*0030*/ 	.string	"ptxas"
        /*0030*/ 	.string	"Cuda compilation tools, release 13.0, V13.0.88"
        /*0030*/ 	.string	"Build cuda_13.0.r13.0/compiler.36424714_0"
        /*0030*/ 	.string	"-arch sm_100 -m 64 "



//--------------------- .note.nv.cuinfo           --------------------------
	.section	.note.nv.cuinfo,"",@"SHT_NOTE"
	.sectionflags	@"SHF_NOTE_NV_CUINFO"
        /*0018*/ 	.short	0x0002
        /*001a*/ 	.short	0x0064
        /*001c*/ 	.short	0x0082
	.zero		2


//--------------------- .nv.info                  --------------------------
	.section	.nv.info,"",@"SHT_CUDA_INFO"
	.align	4


	//----- nvinfo : EIATTR_REGCOUNT
	.align		4
        /*0000*/ 	.byte	0x04, 0x2f
        /*0002*/ 	.short	(.L_2 - .L_1)
	.align		4
.L_1:
        /*0004*/ 	.word	index@(_Z6warmupv)
        /*0008*/ 	.word	0x00000018


	//----- nvinfo : EIATTR_FRAME_SIZE
	.align		4
.L_2:
        /*000c*/ 	.byte	0x04, 0x11
        /*000e*/ 	.short	(.L_4 - .L_3)
	.align		4
.L_3:
        /*0010*/ 	.word	index@(_Z6warmupv)
        /*0014*/ 	.word	0x00000000


	//----- nvinfo : EIATTR_REGCOUNT
	.align		4
.L_4:
        /*0018*/ 	.byte	0x04, 0x2f
        /*001a*/ 	.short	(.L_6 - .L_5)
	.align		4
.L_5:
        /*001c*/ 	.word	index@(_Z20segmented_scan_blockPKiS0_Pii)
        /*0020*/ 	.word	0x00000010


	//----- nvinfo : EIATTR_FRAME_SIZE
	.align		4
.L_6:
        /*0024*/ 	.byte	0x04, 0x11
        /*0026*/ 	.short	(.L_8 - .L_7)
	.align		4
.L_7:
        /*0028*/ 	.word	index@(_Z20segmented_scan_blockPKiS0_Pii)
        /*002c*/ 	.word	0x00000000


	//----- nvinfo : EIATTR_MIN_STACK_SIZE
	.align		4
.L_8:
        /*0030*/ 	.byte	0x04, 0x12
        /*0032*/ 	.short	(.L_10 - .L_9)
	.align		4
.L_9:
        /*0034*/ 	.word	index@(_Z20segmented_scan_blockPKiS0_Pii)
        /*0038*/ 	.word	0x00000000


	//----- nvinfo : EIATTR_MIN_STACK_SIZE
	.align		4
.L_10:
        /*003c*/ 	.byte	0x04, 0x12
        /*003e*/ 	.short	(.L_12 - .L_11)
	.align		4
.L_11:
        /*0040*/ 	.word	index@(_Z6warmupv)
        /*0044*/ 	.word	0x00000000
.L_12:


//--------------------- .nv.compat                --------------------------
	.section	.nv.compat,"",@"SHT_CUDA_COMPAT_INFO"
	.align	4
        /*0000*/ 	.byte	0x02, 0x09, 0x00, 0x00, 0x02, 0x02, 0x01, 0x00, 0x02, 0x05, 0x05, 0x00, 0x03, 0x07, 0x01, 0x01
        /*0010*/ 	.byte	0x02, 0x03, 0x00, 0x00, 0x02, 0x06, 0x01, 0x00, 0x04, 0x0b, 0x08, 0x00, 0x09, 0x00, 0x00, 0x00
        /*0020*/ 	.byte	0x00, 0x00, 0x00, 0x00


//--------------------- .nv.info._Z20segmented_scan_blockPKiS0_Pii --------------------------
	.section	.nv.info._Z20segmented_scan_blockPKiS0_Pii,"",@"SHT_CUDA_INFO"
	.sectionflags	@""
	.align	4


	//----- nvinfo : EIATTR_CUDA_API_VERSION
	.align		4
        /*0000*/ 	.byte	0x04, 0x37
        /*0002*/ 	.short	(.L_14 - .L_13)
.L_13:
        /*0004*/ 	.word	0x00000082


	//----- nvinfo : EIATTR_KPARAM_INFO
	.align		4
.L_14:
        /*0008*/ 	.byte	0x04, 0x17
        /*000a*/ 	.short	(.L_16 - .L_15)
.L_15:
        /*000c*/ 	.word	0x00000000
        /*0010*/ 	.short	0x0003
        /*0012*/ 	.short	0x0018
        /*0014*/ 	.byte	0x00, 0xf0, 0x11, 0x00


	//----- nvinfo : EIATTR_KPARAM_INFO
	.align		4
.L_16:
        /*0018*/ 	.byte	0x04, 0x17
        /*001a*/ 	.short	(.L_18 - .L_17)
.L_17:
        /*001c*/ 	.word	0x00000000
        /*0020*/ 	.short	0x0002
        /*0022*/ 	.short	0x0010
        /*0024*/ 	.byte	0x00, 0xf5, 0x21, 0x00


	//----- nvinfo : EIATTR_KPARAM_INFO
	.align		4
.L_18:
        /*0028*/ 	.byte	0x04, 0x17
        /*002a*/ 	.short	(.L_20 - .L_19)
.L_19:
        /*002c*/ 	.word	0x00000000
        /*0030*/ 	.short	0x0001
        /*0032*/ 	.short	0x0008
        /*0034*/ 	.byte	0x00, 0xf5, 0x21, 0x00


	//----- nvinfo : EIATTR_KPARAM_INFO
	.align		4
.L_20:
        /*0038*/ 	.byte	0x04, 0x17
        /*003a*/ 	.short	(.L_22 - .L_21)
.L_21:
        /*003c*/ 	.word	0x00000000
        /*0040*/ 	.short	0x0000
        /*0042*/ 	.short	0x0000
        /*0044*/ 	.byte	0x00, 0xf5, 0x21, 0x00


	//----- nvinfo : EIATTR_SPARSE_MMA_MASK
	.align		4
.L_22:
        /*0048*/ 	.byte	0x03, 0x50
        /*004a*/ 	.short	0x0000


	//----- nvinfo : EIATTR_MAXREG_COUNT
	.align		4
        /*004c*/ 	.byte	0x03, 0x1b
        /*004e*/ 	.short	0x00ff


	//----- nvinfo : EIATTR_NUM_BARRIERS
	.align		4
        /*0050*/ 	.byte	0x02, 0x4c
        /*0052*/ 	.byte	0x01
	.zero		1


	//----- nvinfo : EIATTR_MERCURY_ISA_VERSION
	.align		4
        /*0054*/ 	.byte	0x03, 0x5f
        /*0056*/ 	.short	0x0101


	//----- nvinfo : EIATTR_VRC_CTA_INIT_COUNT
	.align		4
        /*0058*/ 	.byte	0x02, 0x4a
	.zero		1
	.zero		1


	//----- nvinfo : EIATTR_EXIT_INSTR_OFFSETS
	.align		4
        /*005c*/ 	.byte	0x04, 0x1c
        /*005e*/ 	.short	(.L_24 - .L_23)


	//   ....[0]....
.L_23:
        /*0060*/ 	.word	0x00000330


	//   ....[1]....
        /*0064*/ 	.word	0x00000380


	//----- nvinfo : EIATTR_CRS_STACK_SIZE
	.align		4
.L_24:
        /*0068*/ 	.byte	0x04, 0x1e
        /*006a*/ 	.short	(.L_26 - .L_25)
.L_25:
        /*006c*/ 	.word	0x00000000


	//----- nvinfo : EIATTR_CBANK_PARAM_SIZE
	.align		4
.L_26:
        /*0070*/ 	.byte	0x03, 0x19
        /*0072*/ 	.short	0x001c


	//----- nvinfo : EIATTR_PARAM_CBANK
	.align		4
        /*0074*/ 	.byte	0x04, 0x0a
        /*0076*/ 	.short	(.L_28 - .L_27)
	.align		4
.L_27:
        /*0078*/ 	.word	index@(.nv.constant0._Z20segmented_scan_blockPKiS0_Pii)
        /*007c*/ 	.short	0x0380
        /*007e*/ 	.short	0x001c


	//----- nvinfo : EIATTR_SW_WAR
	.align		4
.L_28:
        /*0080*/ 	.byte	0x04, 0x36
        /*0082*/ 	.short	(.L_30 - .L_29)
.L_29:
        /*0084*/ 	.word	0x00000008
.L_30:


//--------------------- .nv.info._Z6warmupv       --------------------------
	.section	.nv.info._Z6warmupv,"",@"SHT_CUDA_INFO"
	.sectionflags	@""
	.align	4


	//----- nvinfo : EIATTR_CUDA_API_VERSION
	.align		4
        /*0000*/ 	.byte	0x04, 0x37
        /*0002*/ 	.short	(.L_32 - .L_31)
.L_31:
        /*0004*/ 	.word	0x00000082


	//----- nvinfo : EIATTR_SPARSE_MMA_MASK
	.align		4
.L_32:
        /*0008*/ 	.byte	0x03, 0x50
        /*000a*/ 	.short	0x0000


	//----- nvinfo : EIATTR_MAXREG_COUNT
	.align		4
        /*000c*/ 	.byte	0x03, 0x1b
        /*000e*/ 	.short	0x00ff


	//----- nvinfo : EIATTR_EXTERNS
	.align		4
        /*0010*/ 	.byte	0x04, 0x0f
        /*0012*/ 	.short	(.L_34 - .L_33)


	//   ....[0]....
	.align		4
.L_33:
        /*0014*/ 	.word	index@(vprintf)


	//----- nvinfo : EIATTR_MERCURY_ISA_VERSION
	.align		4
.L_34:
        /*0018*/ 	.byte	0x03, 0x5f
        /*001a*/ 	.short	0x0101


	//----- nvinfo : EIATTR_VRC_CTA_INIT_COUNT
	.align		4
        /*001c*/ 	.byte	0x02, 0x4a
	.zero		1
	.zero		1


	//----- nvinfo : EIATTR_SYSCALL_OFFSETS
	.align		4
        /*0020*/ 	.byte	0x04, 0x46
        /*0022*/ 	.short	(.L_36 - .L_35)


	//   ....[0]....
.L_35:
        /*0024*/ 	.word	0x000000f0


	//----- nvinfo : EIATTR_EXIT_INSTR_OFFSETS
	.align		4
.L_36:
        /*0028*/ 	.byte	0x04, 0x1c
        /*002a*/ 	.short	(.L_38 - .L_37)


	//   ....[0]....
.L_37:
        /*002c*/ 	.word	0x00000070


	//   ....[1]....
        /*0030*/ 	.word	0x00000100


	//----- nvinfo : EIATTR_CRS_STACK_SIZE
	.align		4
.L_38:
        /*0034*/ 	.byte	0x04, 0x1e
        /*0036*/ 	.short	(.L_40 - .L_39)
.L_39:
        /*0038*/ 	.word	0x00000000


	//----- nvinfo : EIATTR_SW_WAR
	.align		4
.L_40:
        /*003c*/ 	.byte	0x04, 0x36
        /*003e*/ 	.short	(.L_42 - .L_41)
.L_41:
        /*0040*/ 	.word	0x00000008
.L_42:


//--------------------- .nv.callgraph             --------------------------
	.section	.nv.callgraph,"",@"SHT_CUDA_CALLGRAPH"
	.align	4
	.sectionentsize	8
	.align		4
        /*0000*/ 	.word	0x00000000
	.align		4
        /*0004*/ 	.word	0xffffffff
	.align		4
        /*0008*/ 	.word	index@(_Z6warmupv)
	.align		4
        /*000c*/ 	.word	index@(vprintf)
	.align		4
        /*0010*/ 	.word	0x00000000
	.align		4
        /*0014*/ 	.word	0xfffffffe
	.align		4
        /*0018*/ 	.word	0x00000000
	.align		4
        /*001c*/ 	.word	0xfffffffd
	.align		4
        /*0020*/ 	.word	0x00000000
	.align		4
        /*0024*/ 	.word	0xfffffffc


//--------------------- .nv.constant4             --------------------------
	.section	.nv.constant4,"a",@progbits
	.align	8
	.align		8
.nv.constant4:
        /*0000*/ 	.dword	$str
	.align		8
        /*0008*/ 	.dword	vprintf


//--------------------- .text._Z20segmented_scan_blockPKiS0_Pii --------------------------
	.section	.text._Z20segmented_scan_blockPKiS0_Pii,"ax",@progbits
	.align	128
        .global         _Z20segmented_scan_blockPKiS0_Pii
        .type           _Z20segmented_scan_blockPKiS0_Pii,@function
        .size           _Z20segmented_scan_blockPKiS0_Pii,(.L_x_7 - _Z20segmented_scan_blockPKiS0_Pii)
        .other          _Z20segmented_scan_blockPKiS0_Pii,@"STO_CUDA_ENTRY STV_DEFAULT"
_Z20segmented_scan_blockPKiS0_Pii:
.text._Z20segmented_scan_blockPKiS0_Pii:
[----:B------:R-:W-:Y:S01]  /*0000*/  LDC R1, c[0x0][0x37c] ;  /* 0x0000df00ff017b82 */ /* 0x000fe20000000800 */
[----:B------:R-:W0:Y:S07]  /*0010*/  S2R R8, SR_TID.X ;  /* 0x0000000000087919 */ /* 0x000e2e0000002100 */
[----:B------:R-:W0:Y:S01]  /*0020*/  S2UR UR4, SR_CTAID.X ;  /* 0x00000000000479c3 */ /* 0x000e220000002500 */
[----:B------:R-:W1:Y:S01]  /*0030*/  LDCU UR5, c[0x0][0x398] ;  /* 0x00007300ff0577ac */ /* 0x000e620008000800 */
[----:B------:R-:W-:-:S02]  /*0040*/  IMAD.MOV.U32 R0, RZ, RZ, RZ ;  /* 0x000000ffff007224 */ /* 0x000fc400078e00ff */
[----:B------:R-:W-:Y:S01]  /*0050*/  IMAD.MOV.U32 R6, RZ, RZ, RZ ;  /* 0x000000ffff067224 */ /* 0x000fe200078e00ff */
[----:B------:R-:W2:Y:S03]  /*0060*/  LDCU.64 UR6, c[0x0][0x358] ;  /* 0x00006b00ff0677ac */ /* 0x000ea60008000a00 */
[----:B------:R-:W0:Y:S08]  /*0070*/  LDC R10, c[0x0][0x360] ;  /* 0x0000d800ff0a7b82 */ /* 0x000e300000000800 */
[----:B------:R-:W3:Y:S08]  /*0080*/  LDC.64 R2, c[0x0][0x380] ;  /* 0x0000e000ff027b82 */ /* 0x000ef00000000a00 */
[----:B------:R-:W4:Y:S01]  /*0090*/  LDC.64 R4, c[0x0][0x388] ;  /* 0x0000e200ff047b82 */ /* 0x000f220000000a00 */
[----:B0-----:R-:W-:-:S05]  /*00a0*/  IMAD R7, R10, UR4, R8 ;  /* 0x000000040a077c24 */ /* 0x001fca000f8e0208 */
[----:B-1----:R-:W-:-:S13]  /*00b0*/  ISETP.GE.AND P0, PT, R7, UR5, PT ;  /* 0x0000000507007c0c */ /* 0x002fda000bf06270 */
[----:B---3--:R-:W-:-:S04]  /*00c0*/  @!P0 IMAD.WIDE R2, R7, 0x4, R2 ;  /* 0x0000000407028825 */ /* 0x008fc800078e0202 */
[----:B----4-:R-:W-:Y:S01]  /*00d0*/  @!P0 IMAD.WIDE R4, R7, 0x4, R4 ;  /* 0x0000000407048825 */ /* 0x010fe200078e0204 */
[----:B--2---:R-:W2:Y:S04]  /*00e0*/  @!P0 LDG.E.CONSTANT R0, desc[UR6][R2.64] ;  /* 0x0000000602008981 */ /* 0x004ea8000c1e9900 */
[----:B------:R-:W3:Y:S01]  /*00f0*/  @!P0 LDG.E.CONSTANT R6, desc[UR6][R4.64] ;  /* 0x0000000604068981 */ /* 0x000ee2000c1e9900 */
[----:B------:R-:W0:Y:S01]  /*0100*/  S2UR UR5, SR_CgaCtaId ;  /* 0x00000000000579c3 */ /* 0x000e220000008800 */
[----:B------:R-:W-:Y:S01]  /*0110*/  UMOV UR4, 0x400 ;  /* 0x0000040000047882 */ /* 0x000fe20000000000 */
[----:B------:R-:W-:Y:S01]  /*0120*/  ISETP.GE.U32.AND P0, PT, R10, 0x2, PT ;  /* 0x000000020a00780c */ /* 0x000fe20003f06070 */
[----:B0-----:R-:W-:-:S06]  /*0130*/  ULEA UR4, UR5, UR4, 0x18 ;  /* 0x0000000405047291 */ /* 0x001fcc000f8ec0ff */
[----:B------:R-:W-:-:S05]  /*0140*/  LEA R9, R8, UR4, 0x2 ;  /* 0x0000000408097c11 */ /* 0x000fca000f8e10ff */
[----:B------:R-:W-:Y:S01]  /*0150*/  IMAD R11, R10, 0x4, R9 ;  /* 0x000000040a0b7824 */ /* 0x000fe200078e0209 */
[----:B--2---:R0:W-:Y:S04]  /*0160*/  STS [R9], R0 ;  /* 0x0000000009007388 */ /* 0x0041e80000000800 */
[----:B---3--:R0:W-:Y:S01]  /*0170*/  STS [R11], R6 ;  /* 0x000000060b007388 */ /* 0x0081e20000000800 */
[----:B------:R-:W-:Y:S06]  /*0180*/  BAR.SYNC.DEFER_BLOCKING 0x0 ;  /* 0x0000000000007b1d */ /* 0x000fec0000010000 */
[----:B------:R-:W-:Y:S05]  /*0190*/  @!P0 BRA `(.L_x_0) ;  /* 0x00000000005c8947 */ /* 0x000fea0003800000 */
[----:B------:R-:W-:-:S05]  /*01a0*/  UMOV UR5, 0x1 ;  /* 0x0000000100057882 */ /* 0x000fca0000000000 */
.L_x_3:
[----:B------:R-:W-:Y:S01]  /*01b0*/  ISETP.GE.U32.AND P0, PT, R8, UR5, PT ;  /* 0x0000000508007c0c */ /* 0x000fe2000bf06070 */
[----:B------:R-:W-:Y:S01]  /*01c0*/  BSSY.RECONVERGENT B0, `(.L_x_1) ;  /* 0x000000d000007945 */ /* 0x000fe20003800200 */
[----:B-1----:R-:W-:Y:S01]  /*01d0*/  IMAD.MOV.U32 R2, RZ, RZ, R0 ;  /* 0x000000ffff027224 */ /* 0x002fe200078e0000 */
[----:B------:R-:W-:-:S10]  /*01e0*/  MOV R4, R6 ;  /* 0x0000000600047202 */ /* 0x000fd40000000f00 */
[----:B------:R-:W-:Y:S05]  /*01f0*/  @!P0 BRA `(.L_x_2) ;  /* 0x0000000000248947 */ /* 0x000fea0003800000 */
[----:B------:R-:W-:-:S05]  /*0200*/  VIADD R2, R8, -UR5 ;  /* 0x8000000508027c36 */ /* 0x000fca0008000000 */
[----:B------:R-:W-:-:S05]  /*0210*/  LEA R3, R2, UR4, 0x2 ;  /* 0x0000000402037c11 */ /* 0x000fca000f8e10ff */
[----:B------:R-:W-:Y:S02]  /*0220*/  IMAD R5, R10, 0x4, R3 ;  /* 0x000000040a057824 */ /* 0x000fe400078e0203 */
[----:B------:R-:W-:Y:S04]  /*0230*/  LDS R3, [R3] ;  /* 0x0000000003037984 */ /* 0x000fe80000000800 */
[----:B------:R-:W1:Y:S02]  /*0240*/  LDS R5, [R5] ;  /* 0x0000000005057984 */ /* 0x000e640000000800 */
[----:B-1----:R-:W-:-:S04]  /*0250*/  ISETP.NE.AND P0, PT, R5, RZ, PT ;  /* 0x000000ff0500720c */ /* 0x002fc80003f05270 */
[----:B------:R-:W-:Y:S02]  /*0260*/  SEL R13, R3, RZ, !P0 ;  /* 0x000000ff030d7207 */ /* 0x000fe40004000000 */
[----:B------:R-:W-:Y:S02]  /*0270*/  SEL R4, R6, 0x1, !P0 ;  /* 0x0000000106047807 */ /* 0x000fe40004000000 */
[----:B------:R-:W-:-:S07]  /*0280*/  IADD3 R2, PT, PT, R13, R0, RZ ;  /* 0x000000000d027210 */ /* 0x000fce0007ffe0ff */
.L_x_2:
[----:B------:R-:W-:Y:S05]  /*0290*/  BSYNC.RECONVERGENT B0 ;  /* 0x0000000000007941 */ /* 0x000fea0003800200 */
.L_x_1:
[----:B------:R-:W-:Y:S01]  /*02a0*/  BAR.SYNC.DEFER_BLOCKING 0x0 ;  /* 0x0000000000007b1d */ /* 0x000fe20000010000 */
[----:B------:R-:W-:-:S06]  /*02b0*/  USHF.L.U32 UR5, UR5, 0x1, URZ ;  /* 0x0000000105057899 */ /* 0x000fcc00080006ff */
[----:B------:R-:W-:Y:S01]  /*02c0*/  ISETP.LE.U32.AND P0, PT, R10, UR5, PT ;  /* 0x000000050a007c0c */ /* 0x000fe2000bf03070 */
[----:B------:R1:W-:Y:S04]  /*02d0*/  STS [R9], R2 ;  /* 0x0000000209007388 */ /* 0x0003e80000000800 */
[----:B------:R1:W-:Y:S01]  /*02e0*/  STS [R11], R4 ;  /* 0x000000040b007388 */ /* 0x0003e20000000800 */
[----:B------:R-:W-:Y:S07]  /*02f0*/  BAR.SYNC.DEFER_BLOCKING 0x0 ;  /* 0x0000000000007b1d */ /* 0x000fee0000010000 */
[----:B------:R-:W-:Y:S05]  /*0300*/  @!P0 BRA `(.L_x_3) ;  /* 0xfffffffc00a88947 */ /* 0x000fea000383ffff */
.L_x_0:
[----:B------:R-:W2:Y:S02]  /*0310*/  LDCU UR8, c[0x0][0x398] ;  /* 0x00007300ff0877ac */ /* 0x000ea40008000800 */
[----:B--2---:R-:W-:-:S13]  /*0320*/  ISETP.GE.AND P0, PT, R7, UR8, PT ;  /* 0x0000000807007c0c */ /* 0x004fda000bf06270 */
[----:B------:R-:W-:Y:S05]  /*0330*/  @P0 EXIT ;  /* 0x000000000000094d */ /* 0x000fea0003800000 */
[----:B01----:R-:W0:Y:S01]  /*0340*/  LDS R9, [R9] ;  /* 0x0000000009097984 */ /* 0x003e220000000800 */
[----:B------:R-:W1:Y:S02]  /*0350*/  LDC.64 R2, c[0x0][0x390] ;  /* 0x0000e400ff027b82 */ /* 0x000e640000000a00 */
[----:B-1----:R-:W-:-:S05]  /*0360*/  IMAD.WIDE R2, R7, 0x4, R2 ;  /* 0x0000000407027825 */ /* 0x002fca00078e0202 */
[----:B0-----:R-:W-:Y:S01]  /*0370*/  STG.E desc[UR6][R2.64], R9 ;  /* 0x0000000902007986 */ /* 0x001fe2000c101906 */
[----:B------:R-:W-:Y:S05]  /*0380*/  EXIT ;  /* 0x000000000000794d */ /* 0x000fea0003800000 */
.L_x_4:
[----:B------:R-:W-:-:S00]  /*0390*/  BRA `(.L_x_4) ;  /* 0xfffffffc00fc7947 */ /* 0x000fc0000383ffff */
[----:B------:R-:W-:-:S00]  /*03a0*/  NOP ;  /* 0x0000000000007918 */ /* 0x000fc00000000000 */
        /* <DEDUP_REMOVED lines=13> */
.L_x_7:


//--------------------- .text._Z6warmupv          --------------------------
	.section	.text._Z6warmupv,"ax",@progbits
	.align	128
        .global         _Z6warmupv
        .type           _Z6warmupv,@function
        .size           _Z6warmupv,(.L_x_8 - _Z6warmupv)
        .other          _Z6warmupv,@"STO_CUDA_ENTRY STV_DEFAULT"
_Z6warmupv:
.text._Z6warmupv:
[----:B------:R-:W0:Y:S01]  /*0000*/  LDC R1, c[0x0][0x37c] ;  /* 0x0000df00ff017b82 */ /* 0x000e220000000800 */
[----:B------:R-:W1:Y:S07]  /*0010*/  S2R R0, SR_TID.X ;  /* 0x0000000000007919 */ /* 0x000e6e0000002100 */
[----:B------:R-:W2:Y:S01]  /*0020*/  S2UR UR4, SR_CTAID.X ;  /* 0x00000000000479c3 */ /* 0x000ea20000002500 */
[----:B------:R-:W2:Y:S02]  /*0030*/  LDCU UR5, c[0x0][0x360] ;  /* 0x00006c00ff0577ac */ /* 0x000ea40008000800 */
[----:B--2---:R-:W-:Y:S01]  /*0040*/  UIMAD UR4, UR4, UR5, URZ ;  /* 0x00000005040472a4 */ /* 0x004fe2000f8e02ff */
[----:B-1----:R-:W-:-:S05]  /*0050*/  IMAD.MOV R0, RZ, RZ, -R0 ;  /* 0x000000ffff007224 */ /* 0x002fca00078e0a00 */
[----:B------:R-:W-:-:S13]  /*0060*/  ISETP.NE.AND P0, PT, R0, UR4, PT ;  /* 0x0000000400007c0c */ /* 0x000fda000bf05270 */
[----:B0-----:R-:W-:Y:S05]  /*0070*/  @P0 EXIT ;  /* 0x000000000000094d */ /* 0x001fea0003800000 */
[----:B------:R-:W-:Y:S01]  /*0080*/  MOV R0, 0x8 ;  /* 0x0000000800007802 */ /* 0x000fe20000000f00 */
[----:B------:R-:W0:Y:S01]  /*0090*/  LDCU.64 UR4, c[0x4][URZ] ;  /* 0x01000000ff0477ac */ /* 0x000e220008000a00 */
[----:B------:R-:W-:Y:S02]  /*00a0*/  CS2R R6, SRZ ;  /* 0x0000000000067805 */ /* 0x000fe4000001ff00 */
[----:B------:R1:W2:Y:S01]  /*00b0*/  LDC.64 R2, c[0x4][R0] ;  /* 0x0100000000027b82 */ /* 0x0002a20000000a00 */
[----:B0-----:R-:W-:Y:S02]  /*00c0*/  IMAD.U32 R4, RZ, RZ, UR4 ;  /* 0x00000004ff047e24 */ /* 0x001fe4000f8e00ff */
[----:B-1----:R-:W-:-:S07]  /*00d0*/  IMAD.U32 R5, RZ, RZ, UR5 ;  /* 0x00000005ff057e24 */ /* 0x002fce000f8e00ff */
[----:B------:R-:W-:-:S07]  /*00e0*/  LEPC R20, `(.L_x_5) ;  /* 0x000000001014794e */ /* 0x000fce0000000000 */
[----:B--2---:R-:W-:Y:S05]  /*00f0*/  CALL.ABS.NOINC R2 ;  /* 0x0000000002007343 */ /* 0x004fea0003c00000 */
.L_x_5:
[----:B------:R-:W-:Y:S05]  /*0100*/  EXIT ;  /* 0x000000000000794d */ /* 0x000fea0003800000 */
.L_x_6:
        /* <DEDUP_REMOVED lines=15> */
.L_x_8:


//--------------------- .nv.global.init           --------------------------
	.section	.nv.global.init,"aw",@progbits
.nv.global.init:
	.type		$str,@object
	.size		$str,(.L_0 - $str)
$str:
        /*0000*/ 	.byte	0x77, 0x61, 0x72, 0x6d, 0x75, 0x70, 0x20, 0x63, 0x6f, 0x6d, 0x70, 0x6c, 0x65, 0x74, 0x65, 0x2e
        /*0010*/ 	.byte	0x0a, 0x00
.L_0:


//--------------------- .nv.shared._Z20segmented_scan_blockPKiS0_Pii --------------------------
	.section	.nv.shared._Z20segmented_scan_blockPKiS0_Pii,"aw",@nobits
	.sectionflags	@""
	.align	16
	.zero		1024


//--------------------- .nv.shared.reserved.0     --------------------------
	.section	.nv.shared.reserved.0,"aw",@nobits
	.weak		__nv_reservedSMEM_offset_0_alias
	.size		__nv_reservedSMEM_offset_0_alias, 0, 64
	.other		__nv_reservedSMEM_offset_0_alias,@"STO_CUDA_RESERVED_SHARED STV_DEFAULT"
__nv_reservedSMEM_offset_0_alias:
	.zero		0
	.zero		64


//--------------------- .nv.shared._Z6warmupv     --------------------------
	.section	.nv.shared._Z6warmupv,"aw",@nobits
	.sectionflags	@""
	.align	16
	.zero		1024


//--------------------- .nv.constant0._Z20segmented_scan_blockPKiS0_Pii --------------------------
	.section	.nv.constant0._Z20segmented_scan_blockPKiS0_Pii,"a",@progbits
	.sectionflags	@""
	.align	4
.nv.constant0._Z20segmented_scan_blockPKiS0_Pii:
	.zero		924


//--------------------- .nv.constant0._Z6warmupv  --------------------------
	.section	.nv.constant0._Z6warmupv,"a",@progbits
	.sectionflags	@""
	.align	4
.nv.constant0._Z6warmupv:
	.zero		896


//--------------------- SYMBOLS --------------------------

	.type		.nv.reservedSmem.offset0,@object
	.size		.nv.reservedSmem.offset0,0x4
	.type		.nv.reservedSmem.cap,@object
	.size		.nv.reservedSmem.cap,0x4
	.type		vprintf,@function
